//
// Generated by NVIDIA NVVM Compiler
//
// Compiler Build ID: CL-36424714
// Cuda compilation tools, release 13.0, V13.0.88
// Based on NVVM 20.0.0
//

.version 9.0
.target sm_100
.address_size 64

	// .globl	_Z20applyMinMaxFilterGpuPhS_iib

.visible .entry _Z20applyMinMaxFilterGpuPhS_iib(
	.param .u64 .ptr .align 1 _Z20applyMinMaxFilterGpuPhS_iib_param_0,
	.param .u64 .ptr .align 1 _Z20applyMinMaxFilterGpuPhS_iib_param_1,
	.param .u32 _Z20applyMinMaxFilterGpuPhS_iib_param_2,
	.param .u32 _Z20applyMinMaxFilterGpuPhS_iib_param_3,
	.param .u8 _Z20applyMinMaxFilterGpuPhS_iib_param_4
)
{
	.reg .pred 	%p<9>;
	.reg .b16 	%rs<2>;
	.reg .b32 	%r<127>;
	.reg .b64 	%rd<13>;

	ld.param.u64 	%rd1, [_Z20applyMinMaxFilterGpuPhS_iib_param_0];
	ld.param.u64 	%rd2, [_Z20applyMinMaxFilterGpuPhS_iib_param_1];
	ld.param.u32 	%r4, [_Z20applyMinMaxFilterGpuPhS_iib_param_2];
	ld.param.u32 	%r5, [_Z20applyMinMaxFilterGpuPhS_iib_param_3];
	ld.param.s8 	%rs1, [_Z20applyMinMaxFilterGpuPhS_iib_param_4];
	mov.u32 	%r7, %ctaid.x;
	mov.u32 	%r8, %ntid.x;
	mov.u32 	%r9, %tid.x;
	mad.lo.s32 	%r10, %r7, %r8, %r9;
	mov.u32 	%r11, %ctaid.y;
	mov.u32 	%r12, %ntid.y;
	mov.u32 	%r13, %tid.y;
	mad.lo.s32 	%r14, %r11, %r12, %r13;
	setp.lt.s32 	%p1, %r10, 1;
	add.s32 	%r15, %r4, -1;
	setp.ge.s32 	%p2, %r10, %r15;
	or.pred  	%p3, %p1, %p2;
	setp.eq.s32 	%p4, %r14, 0;
	or.pred  	%p5, %p4, %p3;
	add.s32 	%r16, %r5, -1;
	setp.ge.s32 	%p6, %r14, %r16;
	or.pred  	%p7, %p5, %p6;
	@%p7 bra 	$L__BB0_2;
	cvta.to.global.u64 	%rd3, %rd2;
	cvta.to.global.u64 	%rd4, %rd1;
	setp.eq.s16 	%p8, %rs1, 0;
	mul.lo.s32 	%r17, %r4, %r14;
	add.s32 	%r18, %r17, %r10;
	mul.lo.s32 	%r19, %r18, 3;
	add.s32 	%r20, %r17, %r4;
	add.s32 	%r21, %r18, %r4;
	mad.lo.s32 	%r22, %r21, 3, -3;
	shl.b32 	%r23, %r4, 1;
	sub.s32 	%r24, %r20, %r23;
	add.s32 	%r25, %r24, %r10;
	mad.lo.s32 	%r26, %r25, 3, -3;
	cvt.s64.s32 	%rd5, %r26;
	add.s64 	%rd6, %rd4, %rd5;
	ld.global.u8 	%r27, [%rd6];
	ld.global.u8 	%r28, [%rd6+3];
	min.u32 	%r29, %r27, %r28;
	max.u32 	%r30, %r27, %r28;
	selp.b32 	%r31, %r30, %r29, %p8;
	ld.global.u8 	%r32, [%rd6+6];
	min.u32 	%r33, %r31, %r32;
	max.u32 	%r34, %r31, %r32;
	selp.b32 	%r35, %r34, %r33, %p8;
	mad.lo.s32 	%r36, %r4, 3, %r26;
	cvt.s64.s32 	%rd7, %r36;
	add.s64 	%rd8, %rd4, %rd7;
	ld.global.u8 	%r37, [%rd8];
	min.u32 	%r38, %r35, %r37;
	max.u32 	%r39, %r35, %r37;
	selp.b32 	%r40, %r39, %r38, %p8;
	cvt.s64.s32 	%rd9, %r19;
	ld.global.u8 	%r41, [%rd8+3];
	min.u32 	%r42, %r40, %r41;
	max.u32 	%r43, %r40, %r41;
	selp.b32 	%r44, %r43, %r42, %p8;
	ld.global.u8 	%r45, [%rd8+6];
	min.u32 	%r46, %r44, %r45;
	max.u32 	%r47, %r44, %r45;
	selp.b32 	%r48, %r47, %r46, %p8;
	cvt.s64.s32 	%rd10, %r22;
	add.s64 	%rd11, %rd4, %rd10;
	ld.global.u8 	%r49, [%rd11];
	min.u32 	%r50, %r48, %r49;
	max.u32 	%r51, %r48, %r49;
	selp.b32 	%r52, %r51, %r50, %p8;
	ld.global.u8 	%r53, [%rd11+3];
	min.u32 	%r54, %r52, %r53;
	max.u32 	%r55, %r52, %r53;
	selp.b32 	%r56, %r55, %r54, %p8;
	ld.global.u8 	%r57, [%rd11+6];
	min.u32 	%r58, %r56, %r57;
	max.u32 	%r59, %r56, %r57;
	selp.b32 	%r60, %r59, %r58, %p8;
	add.s64 	%rd12, %rd3, %rd9;
	st.global.u8 	[%rd12], %r60;
	ld.global.u8 	%r61, [%rd6+1];
	ld.global.u8 	%r62, [%rd6+4];
	min.u32 	%r63, %r61, %r62;
	max.u32 	%r64, %r61, %r62;
	selp.b32 	%r65, %r64, %r63, %p8;
	ld.global.u8 	%r66, [%rd6+7];
	min.u32 	%r67, %r65, %r66;
	max.u32 	%r68, %r65, %r66;
	selp.b32 	%r69, %r68, %r67, %p8;
	ld.global.u8 	%r70, [%rd8+1];
	min.u32 	%r71, %r69, %r70;
	max.u32 	%r72, %r69, %r70;
	selp.b32 	%r73, %r72, %r71, %p8;
	ld.global.u8 	%r74, [%rd8+4];
	min.u32 	%r75, %r73, %r74;
	max.u32 	%r76, %r73, %r74;
	selp.b32 	%r77, %r76, %r75, %p8;
	ld.global.u8 	%r78, [%rd8+7];
	min.u32 	%r79, %r77, %r78;
	max.u32 	%r80, %r77, %r78;
	selp.b32 	%r81, %r80, %r79, %p8;
	ld.global.u8 	%r82, [%rd11+1];
	min.u32 	%r83, %r81, %r82;
	max.u32 	%r84, %r81, %r82;
	selp.b32 	%r85, %r84, %r83, %p8;
	ld.global.u8 	%r86, [%rd11+4];
	min.u32 	%r87, %r85, %r86;
	max.u32 	%r88, %r85, %r86;
	selp.b32 	%r89, %r88, %r87, %p8;
	ld.global.u8 	%r90, [%rd11+7];
	min.u32 	%r91, %r89, %r90;
	max.u32 	%r92, %r89, %r90;
	selp.b32 	%r93, %r92, %r91, %p8;
	st.global.u8 	[%rd12+1], %r93;
	ld.global.u8 	%r94, [%rd6+2];
	ld.global.u8 	%r95, [%rd6+5];
	min.u32 	%r96, %r94, %r95;
	max.u32 	%r97, %r94, %r95;
	selp.b32 	%r98, %r97, %r96, %p8;
	ld.global.u8 	%r99, [%rd6+8];
	min.u32 	%r100, %r98, %r99;
	max.u32 	%r101, %r98, %r99;
	selp.b32 	%r102, %r101, %r100, %p8;
	ld.global.u8 	%r103, [%rd8+2];
	min.u32 	%r104, %r102, %r103;
	max.u32 	%r105, %r102, %r103;
	selp.b32 	%r106, %r105, %r104, %p8;
	ld.global.u8 	%r107, [%rd8+5];
	min.u32 	%r108, %r106, %r107;
	max.u32 	%r109, %r106, %r107;
	selp.b32 	%r110, %r109, %r108, %p8;
	ld.global.u8 	%r111, [%rd8+8];
	min.u32 	%r112, %r110, %r111;
	max.u32 	%r113, %r110, %r111;
	selp.b32 	%r114, %r113, %r112, %p8;
	ld.global.u8 	%r115, [%rd11+2];
	min.u32 	%r116, %r114, %r115;
	max.u32 	%r117, %r114, %r115;
	selp.b32 	%r118, %r117, %r116, %p8;
	ld.global.u8 	%r119, [%rd11+5];
	min.u32 	%r120, %r118, %r119;
	max.u32 	%r121, %r118, %r119;
	selp.b32 	%r122, %r121, %r120, %p8;
	ld.global.u8 	%r123, [%rd11+8];
	min.u32 	%r124, %r122, %r123;
	max.u32 	%r125, %r122, %r123;
	selp.b32 	%r126, %r125, %r124, %p8;
	st.global.u8 	[%rd12+2], %r126;
$L__BB0_2:
	ret;

}
	// .globl	_Z22applyMinMaxFilterGsGpuPhS_iib
.visible .entry _Z22applyMinMaxFilterGsGpuPhS_iib(
	.param .u64 .ptr .align 1 _Z22applyMinMaxFilterGsGpuPhS_iib_param_0,
	.param .u64 .ptr .align 1 _Z22applyMinMaxFilterGsGpuPhS_iib_param_1,
	.param .u32 _Z22applyMinMaxFilterGsGpuPhS_iib_param_2,
	.param .u32 _Z22applyMinMaxFilterGsGpuPhS_iib_param_3,
	.param .u8 _Z22applyMinMaxFilterGsGpuPhS_iib_param_4
)
{
	.reg .pred 	%p<9>;
	.reg .b16 	%rs<2>;
	.reg .b32 	%r<55>;
	.reg .b64 	%rd<12>;

	ld.param.u64 	%rd1, [_Z22applyMinMaxFilterGsGpuPhS_iib_param_0];
	ld.param.u64 	%rd2, [_Z22applyMinMaxFilterGsGpuPhS_iib_param_1];
	ld.param.u32 	%r4, [_Z22applyMinMaxFilterGsGpuPhS_iib_param_2];
	ld.param.u32 	%r5, [_Z22applyMinMaxFilterGsGpuPhS_iib_param_3];
	ld.param.s8 	%rs1, [_Z22applyMinMaxFilterGsGpuPhS_iib_param_4];
	mov.u32 	%r7, %ctaid.x;
	mov.u32 	%r8, %ntid.x;
	mov.u32 	%r9, %tid.x;
	mad.lo.s32 	%r10, %r7, %r8, %r9;
	mov.u32 	%r11, %ctaid.y;
	mov.u32 	%r12, %ntid.y;
	mov.u32 	%r13, %tid.y;
	mad.lo.s32 	%r14, %r11, %r12, %r13;
	setp.lt.s32 	%p1, %r10, 1;
	add.s32 	%r15, %r4, -1;
	setp.ge.s32 	%p2, %r10, %r15;
	or.pred  	%p3, %p1, %p2;
	setp.eq.s32 	%p4, %r14, 0;
	or.pred  	%p5, %p4, %p3;
	add.s32 	%r16, %r5, -1;
	setp.ge.s32 	%p6, %r14, %r16;
	or.pred  	%p7, %p5, %p6;
	@%p7 bra 	$L__BB1_2;
	cvta.to.global.u64 	%rd3, %rd2;
	cvta.to.global.u64 	%rd4, %rd1;
	mul.lo.s32 	%r17, %r4, %r14;
	add.s32 	%r18, %r17, %r10;
	setp.eq.s16 	%p8, %rs1, 0;
	sub.s32 	%r19, %r17, %r4;
	add.s32 	%r20, %r19, %r10;
	add.s32 	%r21, %r20, -1;
	cvt.s64.s32 	%rd5, %r21;
	add.s64 	%rd6, %rd4, %rd5;
	ld.global.u8 	%r22, [%rd6];
	ld.global.u8 	%r23, [%rd6+1];
	min.u32 	%r24, %r22, %r23;
	max.u32 	%r25, %r22, %r23;
	selp.b32 	%r26, %r25, %r24, %p8;
	ld.global.u8 	%r27, [%rd6+2];
	min.u32 	%r28, %r26, %r27;
	max.u32 	%r29, %r26, %r27;
	selp.b32 	%r30, %r29, %r28, %p8;
	cvt.s64.s32 	%rd7, %r4;
	add.s64 	%rd8, %rd6, %rd7;
	ld.global.u8 	%r31, [%rd8];
	min.u32 	%r32, %r30, %r31;
	max.u32 	%r33, %r30, %r31;
	selp.b32 	%r34, %r33, %r32, %p8;
	cvt.s64.s32 	%rd9, %r18;
	ld.global.u8 	%r35, [%rd8+1];
	min.u32 	%r36, %r34, %r35;
	max.u32 	%r37, %r34, %r35;
	selp.b32 	%r38, %r37, %r36, %p8;
	ld.global.u8 	%r39, [%rd8+2];
	min.u32 	%r40, %r38, %r39;
	max.u32 	%r41, %r38, %r39;
	selp.b32 	%r42, %r41, %r40, %p8;
	add.s64 	%rd10, %rd8, %rd7;
	ld.global.u8 	%r43, [%rd10];
	min.u32 	%r44, %r42, %r43;
	max.u32 	%r45, %r42, %r43;
	selp.b32 	%r46, %r45, %r44, %p8;
	ld.global.u8 	%r47, [%rd10+1];
	min.u32 	%r48, %r46, %r47;
	max.u32 	%r49, %r46, %r47;
	selp.b32 	%r50, %r49, %r48, %p8;
	ld.global.u8 	%r51, [%rd10+2];
	min.u32 	%r52, %r50, %r51;
	max.u32 	%r53, %r50, %r51;
	selp.b32 	%r54, %r53, %r52, %p8;
	add.s64 	%rd11, %rd3, %rd9;
	st.global.u8 	[%rd11], %r54;
$L__BB1_2:
	ret;

}


// ===== COMPILED SASS (sm_100) =====

	.target	sm_100

	.elftype	@"ET_EXEC"


//--------------------- .note.nv.tkinfo           --------------------------
	.section	.note.nv.tkinfo,"",@"SHT_NOTE"
	.sectionflags	@"SHF_NOTE_NV_TKINFO"
	.tkinfo
        /*0018*/ 	.word	0x00000002
        /*0030*/ 	.string	""
        /*0030*/ 	.string	"ptxas"
        /*0030*/ 	.string	"Cuda compilation tools, release 13.0, V13.0.88"
        /*0030*/ 	.string	"Build cuda_13.0.r13.0/compiler.36424714_0"
        /*0030*/ 	.string	"-arch sm_100 -m 64 "



//--------------------- .note.nv.cuinfo           --------------------------
	.section	.note.nv.cuinfo,"",@"SHT_NOTE"
	.sectionflags	@"SHF_NOTE_NV_CUINFO"
        /*0018*/ 	.short	0x0002
        /*001a*/ 	.short	0x0064
        /*001c*/ 	.short	0x0082
	.zero		2


//--------------------- .nv.info                  --------------------------
	.section	.nv.info,"",@"SHT_CUDA_INFO"
	.align	4


	//----- nvinfo : EIATTR_REGCOUNT
	.align		4
        /*0000*/ 	.byte	0x04, 0x2f
        /*0002*/ 	.short	(.L_1 - .L_0)
	.align		4
.L_0:
        /*0004*/ 	.word	index@(_Z20applyMinMaxFilterGpuPhS_iib)
        /*0008*/ 	.word	0x0000001e


	//----- nvinfo : EIATTR_FRAME_SIZE
	.align		4
.L_1:
        /*000c*/ 	.byte	0x04, 0x11
        /*000e*/ 	.short	(.L_3 - .L_2)
	.align		4
.L_2:
        /*0010*/ 	.word	index@(_Z20applyMinMaxFilterGpuPhS_iib)
        /*0014*/ 	.word	0x00000000


	//----- nvinfo : EIATTR_REGCOUNT
	.align		4
.L_3:
        /*0018*/ 	.byte	0x04, 0x2f
        /*001a*/ 	.short	(.L_5 - .L_4)
	.align		4
.L_4:
        /*001c*/ 	.word	index@(_Z22applyMinMaxFilterGsGpuPhS_iib)
        /*0020*/ 	.word	0x0000001a


	//----- nvinfo : EIATTR_FRAME_SIZE
	.align		4
.L_5:
        /*0024*/ 	.byte	0x04, 0x11
        /*0026*/ 	.short	(.L_7 - .L_6)
	.align		4
.L_6:
        /*0028*/ 	.word	index@(_Z22applyMinMaxFilterGsGpuPhS_iib)
        /*002c*/ 	.word	0x00000000


	//----- nvinfo : EIATTR_MIN_STACK_SIZE
	.align		4
.L_7:
        /*0030*/ 	.byte	0x04, 0x12
        /*0032*/ 	.short	(.L_9 - .L_8)
	.align		4
.L_8:
        /*0034*/ 	.word	index@(_Z22applyMinMaxFilterGsGpuPhS_iib)
        /*0038*/ 	.word	0x00000000


	//----- nvinfo : EIATTR_MIN_STACK_SIZE
	.align		4
.L_9:
        /*003c*/ 	.byte	0x04, 0x12
        /*003e*/ 	.short	(.L_11 - .L_10)
	.align		4
.L_10:
        /*0040*/ 	.word	index@(_Z20applyMinMaxFilterGpuPhS_iib)
        /*0044*/ 	.word	0x00000000
.L_11:


//--------------------- .nv.compat                --------------------------
	.section	.nv.compat,"",@"SHT_CUDA_COMPAT_INFO"
	.align	4
        /*0000*/ 	.byte	0x02, 0x09, 0x00, 0x00, 0x02, 0x02, 0x01, 0x00, 0x02, 0x05, 0x05, 0x00, 0x03, 0x07, 0x01, 0x01
        /*0010*/ 	.byte	0x02, 0x03, 0x00, 0x00, 0x02, 0x06, 0x01, 0x00, 0x04, 0x0b, 0x08, 0x00, 0x09, 0x00, 0x00, 0x00
        /*0020*/ 	.byte	0x00, 0x00, 0x00, 0x00


//--------------------- .nv.info._Z22applyMinMaxFilterGsGpuPhS_iib --------------------------
	.section	.nv.info._Z22applyMinMaxFilterGsGpuPhS_iib,"",@"SHT_CUDA_INFO"
	.sectionflags	@""
	.align	4


	//----- nvinfo : EIATTR_CUDA_API_VERSION
	.align		4
        /*0000*/ 	.byte	0x04, 0x37
        /*0002*/ 	.short	(.L_13 - .L_12)
.L_12:
        /*0004*/ 	.word	0x00000082


	//----- nvinfo : EIATTR_KPARAM_INFO
	.align		4
.L_13:
        /*0008*/ 	.byte	0x04, 0x17
        /*000a*/ 	.short	(.L_15 - .L_14)
.L_14:
        /*000c*/ 	.word	0x00000000
        /*0010*/ 	.short	0x0004
        /*0012*/ 	.short	0x0018
        /*0014*/ 	.byte	0x00, 0xf0, 0x05, 0x00


	//----- nvinfo : EIATTR_KPARAM_INFO
	.align		4
.L_15:
        /*0018*/ 	.byte	0x04, 0x17
        /*001a*/ 	.short	(.L_17 - .L_16)
.L_16:
        /*001c*/ 	.word	0x00000000
        /*0020*/ 	.short	0x0003
        /*0022*/ 	.short	0x0014
        /*0024*/ 	.byte	0x00, 0xf0, 0x11, 0x00


	//----- nvinfo : EIATTR_KPARAM_INFO
	.align		4
.L_17:
        /*0028*/ 	.byte	0x04, 0x17
        /*002a*/ 	.short	(.L_19 - .L_18)
.L_18:
        /*002c*/ 	.word	0x00000000
        /*0030*/ 	.short	0x0002
        /*0032*/ 	.short	0x0010
        /*0034*/ 	.byte	0x00, 0xf0, 0x11, 0x00


	//----- nvinfo : EIATTR_KPARAM_INFO
	.align		4
.L_19:
        /*0038*/ 	.byte	0x04, 0x17
        /*003a*/ 	.short	(.L_21 - .L_20)
.L_20:
        /*003c*/ 	.word	0x00000000
        /*0040*/ 	.short	0x0001
        /*0042*/ 	.short	0x0008
        /*0044*/ 	.byte	0x00, 0xf5, 0x21, 0x00


	//----- nvinfo : EIATTR_KPARAM_INFO
	.align		4
.L_21:
        /*0048*/ 	.byte	0x04, 0x17
        /*004a*/ 	.short	(.L_23 - .L_22)
.L_22:
        /*004c*/ 	.word	0x00000000
        /*0050*/ 	.short	0x0000
        /*0052*/ 	.short	0x0000
        /*0054*/ 	.byte	0x00, 0xf5, 0x21, 0x00


	//----- nvinfo : EIATTR_SPARSE_MMA_MASK
	.align		4
.L_23:
        /*0058*/ 	.byte	0x03, 0x50
        /*005a*/ 	.short	0x0000


	//----- nvinfo : EIATTR_MAXREG_COUNT
	.align		4
        /*005c*/ 	.byte	0x03, 0x1b
        /*005e*/ 	.short	0x00ff


	//----- nvinfo : EIATTR_MERCURY_ISA_VERSION
	.align		4
        /*0060*/ 	.byte	0x03, 0x5f
        /*0062*/ 	.short	0x0101


	//----- nvinfo : EIATTR_VRC_CTA_INIT_COUNT
	.align		4
        /*0064*/ 	.byte	0x02, 0x4a
	.zero		1
	.zero		1


	//----- nvinfo : EIATTR_EXIT_INSTR_OFFSETS
	.align		4
        /*0068*/ 	.byte	0x04, 0x1c
        /*006a*/ 	.short	(.L_25 - .L_24)


	//   ....[0]....
.L_24:
        /*006c*/ 	.word	0x00000100


	//   ....[1]....
        /*0070*/ 	.word	0x000003c0


	//----- nvinfo : EIATTR_CBANK_PARAM_SIZE
	.align		4
.L_25:
        /*0074*/ 	.byte	0x03, 0x19
        /*0076*/ 	.short	0x0019


	//----- nvinfo : EIATTR_PARAM_CBANK
	.align		4
        /*0078*/ 	.byte	0x04, 0x0a
        /*007a*/ 	.short	(.L_27 - .L_26)
	.align		4
.L_26:
        /*007c*/ 	.word	index@(.nv.constant0._Z22applyMinMaxFilterGsGpuPhS_iib)
        /*0080*/ 	.short	0x0380
        /*0082*/ 	.short	0x0019


	//----- nvinfo : EIATTR_SW_WAR
	.align		4
.L_27:
        /*0084*/ 	.byte	0x04, 0x36
        /*0086*/ 	.short	(.L_29 - .L_28)
.L_28:
        /*0088*/ 	.word	0x00000008
.L_29:


//--------------------- .nv.info._Z20applyMinMaxFilterGpuPhS_iib --------------------------
	.section	.nv.info._Z20applyMinMaxFilterGpuPhS_iib,"",@"SHT_CUDA_INFO"
	.sectionflags	@""
	.align	4


	//----- nvinfo : EIATTR_CUDA_API_VERSION
	.align		4
        /*0000*/ 	.byte	0x04, 0x37
        /*0002*/ 	.short	(.L_31 - .L_30)
.L_30:
        /*0004*/ 	.word	0x00000082


	//----- nvinfo : EIATTR_KPARAM_INFO
	.align		4
.L_31:
        /*0008*/ 	.byte	0x04, 0x17
        /*000a*/ 	.short	(.L_33 - .L_32)
.L_32:
        /*000c*/ 	.word	0x00000000
        /*0010*/ 	.short	0x0004
        /*0012*/ 	.short	0x0018
        /*0014*/ 	.byte	0x00, 0xf0, 0x05, 0x00


	//----- nvinfo : EIATTR_KPARAM_INFO
	.align		4
.L_33:
        /*0018*/ 	.byte	0x04, 0x17
        /*001a*/ 	.short	(.L_35 - .L_34)
.L_34:
        /*001c*/ 	.word	0x00000000
        /*0020*/ 	.short	0x0003
        /*0022*/ 	.short	0x0014
        /*0024*/ 	.byte	0x00, 0xf0, 0x11, 0x00


	//----- nvinfo : EIATTR_KPARAM_INFO
	.align		4
.L_35:
        /*0028*/ 	.byte	0x04, 0x17
        /*002a*/ 	.short	(.L_37 - .L_36)
.L_36:
        /*002c*/ 	.word	0x00000000
        /*0030*/ 	.short	0x0002
        /*0032*/ 	.short	0x0010
        /*0034*/ 	.byte	0x00, 0xf0, 0x11, 0x00


	//----- nvinfo : EIATTR_KPARAM_INFO
	.align		4
.L_37:
        /*0038*/ 	.byte	0x04, 0x17
        /*003a*/ 	.short	(.L_39 - .L_38)
.L_38:
        /*003c*/ 	.word	0x00000000
        /*0040*/ 	.short	0x0001
        /*0042*/ 	.short	0x0008
        /*0044*/ 	.byte	0x00, 0xf5, 0x21, 0x00


	//----- nvinfo : EIATTR_KPARAM_INFO
	.align		4
.L_39:
        /*0048*/ 	.byte	0x04, 0x17
        /*004a*/ 	.short	(.L_41 - .L_40)
.L_40:
        /*004c*/ 	.word	0x00000000
        /*0050*/ 	.short	0x0000
        /*0052*/ 	.short	0x0000
        /*0054*/ 	.byte	0x00, 0xf5, 0x21, 0x00


	//----- nvinfo : EIATTR_SPARSE_MMA_MASK
	.align		4
.L_41:
        /*0058*/ 	.byte	0x03, 0x50
        /*005a*/ 	.short	0x0000


	//----- nvinfo : EIATTR_MAXREG_COUNT
	.align		4
        /*005c*/ 	.byte	0x03, 0x1b
        /*005e*/ 	.short	0x00ff


	//----- nvinfo : EIATTR_MERCURY_ISA_VERSION
	.align		4
        /*0060*/ 	.byte	0x03, 0x5f
        /*0062*/ 	.short	0x0101


	//----- nvinfo : EIATTR_VRC_CTA_INIT_COUNT
	.align		4
        /*0064*/ 	.byte	0x02, 0x4a
	.zero		1
	.zero		1


	//----- nvinfo : EIATTR_EXIT_INSTR_OFFSETS
	.align		4
        /*0068*/ 	.byte	0x04, 0x1c
        /*006a*/ 	.short	(.L_43 - .L_42)


	//   ....[0]....
.L_42:
        /*006c*/ 	.word	0x00000100


	//   ....[1]....
        /*0070*/ 	.word	0x00000770


	//----- nvinfo : EIATTR_CBANK_PARAM_SIZE
	.align		4
.L_43:
        /*0074*/ 	.byte	0x03, 0x19
        /*0076*/ 	.short	0x0019


	//----- nvinfo : EIATTR_PARAM_CBANK
	.align		4
        /*0078*/ 	.byte	0x04, 0x0a
        /*007a*/ 	.short	(.L_45 - .L_44)
	.align		4
.L_44:
        /*007c*/ 	.word	index@(.nv.constant0._Z20applyMinMaxFilterGpuPhS_iib)
        /*0080*/ 	.short	0x0380
        /*0082*/ 	.short	0x0019


	//----- nvinfo : EIATTR_SW_WAR
	.align		4
.L_45:
        /*0084*/ 	.byte	0x04, 0x36
        /*0086*/ 	.short	(.L_47 - .L_46)
.L_46:
        /*0088*/ 	.word	0x00000008
.L_47:


//--------------------- .nv.callgraph             --------------------------
	.section	.nv.callgraph,"",@"SHT_CUDA_CALLGRAPH"
	.align	4
	.sectionentsize	8
	.align		4
        /*0000*/ 	.word	0x00000000
	.align		4
        /*0004*/ 	.word	0xffffffff
	.align		4
        /*0008*/ 	.word	0x00000000
	.align		4
        /*000c*/ 	.word	0xfffffffe
	.align		4
        /*0010*/ 	.word	0x00000000
	.align		4
        /*0014*/ 	.word	0xfffffffd
	.align		4
        /*0018*/ 	.word	0x00000000
	.align		4
        /*001c*/ 	.word	0xfffffffc


//--------------------- .text._Z22applyMinMaxFilterGsGpuPhS_iib --------------------------
	.section	.text._Z22applyMinMaxFilterGsGpuPhS_iib,"ax",@progbits
	.align	128
        .global         _Z22applyMinMaxFilterGsGpuPhS_iib
        .type           _Z22applyMinMaxFilterGsGpuPhS_iib,@function
        .size           _Z22applyMinMaxFilterGsGpuPhS_iib,(.L_x_2 - _Z22applyMinMaxFilterGsGpuPhS_iib)
        .other          _Z22applyMinMaxFilterGsGpuPhS_iib,@"STO_CUDA_ENTRY STV_DEFAULT"
_Z22applyMinMaxFilterGsGpuPhS_iib:
.text._Z22applyMinMaxFilterGsGpuPhS_iib:
[----:B------:R-:W-:Y:S01]  /*0000*/  LDC R1, c[0x0][0x37c] ;  /* 0x0000df00ff017b82 */ /* 0x000fe20000000800 */
[----:B------:R-:W0:Y:S07]  /*0010*/  S2R R0, SR_TID.X ;  /* 0x0000000000007919 */ /* 0x000e2e0000002100 */
[----:B------:R-:W0:Y:S01]  /*0020*/  S2UR UR4, SR_CTAID.X ;  /* 0x00000000000479c3 */ /* 0x000e220000002500 */
[----:B------:R-:W1:Y:S07]  /*0030*/  S2R R4, SR_TID.Y ;  /* 0x0000000000047919 */ /* 0x000e6e0000002200 */
[----:B------:R-:W0:Y:S08]  /*0040*/  LDC R5, c[0x0][0x360] ;  /* 0x0000d800ff057b82 */ /* 0x000e300000000800 */
[----:B------:R-:W2:Y:S08]  /*0050*/  LDC.64 R2, c[0x0][0x390] ;  /* 0x0000e400ff027b82 */ /* 0x000eb00000000a00 */
[----:B------:R-:W1:Y:S08]  /*0060*/  S2UR UR5, SR_CTAID.Y ;  /* 0x00000000000579c3 */ /* 0x000e700000002600 */
[----:B------:R-:W1:Y:S01]  /*0070*/  LDC R7, c[0x0][0x364] ;  /* 0x0000d900ff077b82 */ /* 0x000e620000000800 */
[----:B0-----:R-:W-:-:S02]  /*0080*/  IMAD R5, R5, UR4, R0 ;  /* 0x0000000405057c24 */ /* 0x001fc4000f8e0200 */
[----:B--2---:R-:W-:-:S05]  /*0090*/  VIADD R0, R2, 0xffffffff ;  /* 0xffffffff02007836 */ /* 0x004fca0000000000 */
[----:B------:R-:W-:Y:S01]  /*00a0*/  ISETP.GE.AND P0, PT, R5, R0, PT ;  /* 0x000000000500720c */ /* 0x000fe20003f06270 */
[----:B------:R-:W-:-:S03]  /*00b0*/  VIADD R0, R3, 0xffffffff ;  /* 0xffffffff03007836 */ /* 0x000fc60000000000 */
[----:B------:R-:W-:Y:S01]  /*00c0*/  ISETP.LT.OR P0, PT, R5, 0x1, P0 ;  /* 0x000000010500780c */ /* 0x000fe20000701670 */
[----:B-1----:R-:W-:-:S05]  /*00d0*/  IMAD R7, R7, UR5, R4 ;  /* 0x0000000507077c24 */ /* 0x002fca000f8e0204 */
[----:B------:R-:W-:-:S04]  /*00e0*/  ISETP.EQ.OR P0, PT, R7, RZ, P0 ;  /* 0x000000ff0700720c */ /* 0x000fc80000702670 */
[----:B------:R-:W-:-:S13]  /*00f0*/  ISETP.GE.OR P0, PT, R7, R0, P0 ;  /* 0x000000000700720c */ /* 0x000fda0000706670 */
[----:B------:R-:W-:Y:S05]  /*0100*/  @P0 EXIT ;  /* 0x000000000000094d */ /* 0x000fea0003800000 */
[----:B------:R-:W0:Y:S01]  /*0110*/  LDCU.128 UR8, c[0x0][0x380] ;  /* 0x00007000ff0877ac */ /* 0x000e220008000c00 */
[--C-:B------:R-:W-:Y:S01]  /*0120*/  IMAD R0, R7, R2, -R2.reuse ;  /* 0x0000000207007224 */ /* 0x100fe200078e0a02 */
[----:B------:R-:W1:Y:S04]  /*0130*/  LDCU.64 UR6, c[0x0][0x358] ;  /* 0x00006b00ff0677ac */ /* 0x000e680008000a00 */
[----:B------:R-:W-:Y:S02]  /*0140*/  IADD3 R0, PT, PT, R0, -0x1, R5 ;  /* 0xffffffff00007810 */ /* 0x000fe40007ffe005 */
[----:B------:R-:W-:Y:S01]  /*0150*/  SHF.R.S32.HI R13, RZ, 0x1f, R2 ;  /* 0x0000001fff0d7819 */ /* 0x000fe20000011402 */
[----:B------:R-:W2:Y:S01]  /*0160*/  LDCU.U8 UR4, c[0x0][0x398] ;  /* 0x00007300ff0477ac */ /* 0x000ea20008000000 */
[----:B0-----:R-:W-:-:S04]  /*0170*/  IADD3 R8, P0, PT, R0, UR8, RZ ;  /* 0x0000000800087c10 */ /* 0x001fc8000ff1e0ff */
[----:B------:R-:W-:Y:S02]  /*0180*/  LEA.HI.X.SX32 R9, R0, UR9, 0x1, P0 ;  /* 0x0000000900097c11 */ /* 0x000fe400080f0eff */
[----:B------:R-:W-:-:S03]  /*0190*/  IADD3 R10, P0, PT, R8, R2, RZ ;  /* 0x00000002080a7210 */ /* 0x000fc60007f1e0ff */
[----:B-1----:R-:W3:Y:S04]  /*01a0*/  LDG.E.U8 R0, desc[UR6][R8.64] ;  /* 0x0000000608007981 */ /* 0x002ee8000c1e1100 */
[----:B------:R-:W3:Y:S01]  /*01b0*/  LDG.E.U8 R3, desc[UR6][R8.64+0x1] ;  /* 0x0000010608037981 */ /* 0x000ee2000c1e1100 */
[----:B------:R-:W-:-:S03]  /*01c0*/  IMAD.X R11, R13, 0x1, R9, P0 ;  /* 0x000000010d0b7824 */ /* 0x000fc600000e0609 */
[----:B------:R-:W4:Y:S04]  /*01d0*/  LDG.E.U8 R15, desc[UR6][R8.64+0x2] ;  /* 0x00000206080f7981 */ /* 0x000f28000c1e1100 */
[----:B------:R-:W5:Y:S01]  /*01e0*/  LDG.E.U8 R17, desc[UR6][R10.64] ;  /* 0x000000060a117981 */ /* 0x000f62000c1e1100 */
[----:B------:R-:W-:-:S03]  /*01f0*/  IADD3 R12, P0, PT, R10, R2, RZ ;  /* 0x000000020a0c7210 */ /* 0x000fc60007f1e0ff */
[----:B------:R-:W5:Y:S02]  /*0200*/  LDG.E.U8 R6, desc[UR6][R10.64+0x1] ;  /* 0x000001060a067981 */ /* 0x000f64000c1e1100 */
[----:B------:R-:W-:Y:S02]  /*0210*/  IMAD.X R13, R13, 0x1, R11, P0 ;  /* 0x000000010d0d7824 */ /* 0x000fe400000e060b */
[----:B------:R-:W5:Y:S04]  /*0220*/  LDG.E.U8 R19, desc[UR6][R10.64+0x2] ;  /* 0x000002060a137981 */ /* 0x000f68000c1e1100 */
[----:B------:R-:W5:Y:S04]  /*0230*/  LDG.E.U8 R14, desc[UR6][R12.64] ;  /* 0x000000060c0e7981 */ /* 0x000f68000c1e1100 */
[----:B------:R-:W5:Y:S04]  /*0240*/  LDG.E.U8 R21, desc[UR6][R12.64+0x1] ;  /* 0x000001060c157981 */ /* 0x000f68000c1e1100 */
[----:B------:R-:W5:Y:S01]  /*0250*/  LDG.E.U8 R23, desc[UR6][R12.64+0x2] ;  /* 0x000002060c177981 */ /* 0x000f62000c1e1100 */
[----:B--2---:R-:W-:Y:S01]  /*0260*/  UPRMT UR4, UR4, 0x8880, URZ ;  /* 0x0000888004047896 */ /* 0x004fe200080000ff */
[----:B------:R-:W-:-:S05]  /*0270*/  IMAD R5, R7, R2, R5 ;  /* 0x0000000207057224 */ /* 0x000fca00078e0205 */
[----:B------:R-:W-:Y:S02]  /*0280*/  ISETP.NE.AND P0, PT, RZ, UR4, PT ;  /* 0x00000004ff007c0c */ /* 0x000fe4000bf05270 */
[----:B------:R-:W-:Y:S02]  /*0290*/  IADD3 R2, P1, PT, R5, UR10, RZ ;  /* 0x0000000a05027c10 */ /* 0x000fe4000ff3e0ff */
[----:B---3--:R-:W-:-:S09]  /*02a0*/  VIMNMX.U32 R4, PT, PT, R0, R3, PT ;  /* 0x0000000300047248 */ /* 0x008fd20003fe0000 */
[----:B------:R-:W-:-:S04]  /*02b0*/  @!P0 VIMNMX.U32 R4, PT, PT, R0, R3, !PT ;  /* 0x0000000300048248 */ /* 0x000fc80007fe0000 */
[CC--:B----4-:R-:W-:Y:S02]  /*02c0*/  VIMNMX.U32 R0, PT, PT, R4.reuse, R15.reuse, PT ;  /* 0x0000000f04007248 */ /* 0x0d0fe40003fe0000 */
[----:B------:R-:W-:-:S04]  /*02d0*/  @!P0 VIMNMX.U32 R0, PT, PT, R4, R15, !PT ;  /* 0x0000000f04008248 */ /* 0x000fc80007fe0000 */
[CC--:B-----5:R-:W-:Y:S02]  /*02e0*/  VIMNMX.U32 R3, PT, PT, R0.reuse, R17.reuse, PT ;  /* 0x0000001100037248 */ /* 0x0e0fe40003fe0000 */
[----:B------:R-:W-:-:S04]  /*02f0*/  @!P0 VIMNMX.U32 R3, PT, PT, R0, R17, !PT ;  /* 0x0000001100038248 */ /* 0x000fc80007fe0000 */
[CC--:B------:R-:W-:Y:S02]  /*0300*/  VIMNMX.U32 R0, PT, PT, R3.reuse, R6.reuse, PT ;  /* 0x0000000603007248 */ /* 0x0c0fe40003fe0000 */
[----:B------:R-:W-:-:S04]  /*0310*/  @!P0 VIMNMX.U32 R0, PT, PT, R3, R6, !PT ;  /* 0x0000000603008248 */ /* 0x000fc80007fe0000 */
[CC--:B------:R-:W-:Y:S02]  /*0320*/  VIMNMX.U32 R3, PT, PT, R0.reuse, R19.reuse, PT ;  /* 0x0000001300037248 */ /* 0x0c0fe40003fe0000 */
[----:B------:R-:W-:-:S04]  /*0330*/  @!P0 VIMNMX.U32 R3, PT, PT, R0, R19, !PT ;  /* 0x0000001300038248 */ /* 0x000fc80007fe0000 */
[CC--:B------:R-:W-:Y:S02]  /*0340*/  VIMNMX.U32 R0, PT, PT, R3.reuse, R14.reuse, PT ;  /* 0x0000000e03007248 */ /* 0x0c0fe40003fe0000 */
[----:B------:R-:W-:Y:S02]  /*0350*/  @!P0 VIMNMX.U32 R0, PT, PT, R3, R14, !PT ;  /* 0x0000000e03008248 */ /* 0x000fe40007fe0000 */
[----:B------:R-:W-:Y:S02]  /*0360*/  LEA.HI.X.SX32 R3, R5, UR11, 0x1, P1 ;  /* 0x0000000b05037c11 */ /* 0x000fe400088f0eff */
[CC--:B------:R-:W-:Y:S02]  /*0370*/  VIMNMX.U32 R4, PT, PT, R0.reuse, R21.reuse, PT ;  /* 0x0000001500047248 */ /* 0x0c0fe40003fe0000 */
[----:B------:R-:W-:-:S04]  /*0380*/  @!P0 VIMNMX.U32 R4, PT, PT, R0, R21, !PT ;  /* 0x0000001500048248 */ /* 0x000fc80007fe0000 */
[CC--:B------:R-:W-:Y:S02]  /*0390*/  VIMNMX.U32 R7, PT, PT, R4.reuse, R23.reuse, PT ;  /* 0x0000001704077248 */ /* 0x0c0fe40003fe0000 */
[----:B------:R-:W-:-:S05]  /*03a0*/  @!P0 VIMNMX.U32 R7, PT, PT, R4, R23, !PT ;  /* 0x0000001704078248 */ /* 0x000fca0007fe0000 */
[----:B------:R-:W-:Y:S01]  /*03b0*/  STG.E.U8 desc[UR6][R2.64], R7 ;  /* 0x0000000702007986 */ /* 0x000fe2000c101106 */
[----:B------:R-:W-:Y:S05]  /*03c0*/  EXIT ;  /* 0x000000000000794d */ /* 0x000fea0003800000 */
.L_x_0:
[----:B------:R-:W-:-:S00]  /*03d0*/  BRA `(.L_x_0) ;  /* 0xfffffffc00fc7947 */ /* 0x000fc0000383ffff */
[----:B------:R-:W-:-:S00]  /*03e0*/  NOP ;  /* 0x0000000000007918 */ /* 0x000fc00000000000 */
        /* <DEDUP_REMOVED lines=9> */
.L_x_2:


//--------------------- .text._Z20applyMinMaxFilterGpuPhS_iib --------------------------
	.section	.text._Z20applyMinMaxFilterGpuPhS_iib,"ax",@progbits
	.align	128
        .global         _Z20applyMinMaxFilterGpuPhS_iib
        .type           _Z20applyMinMaxFilterGpuPhS_iib,@function
        .size           _Z20applyMinMaxFilterGpuPhS_iib,(.L_x_3 - _Z20applyMinMaxFilterGpuPhS_iib)
        .other          _Z20applyMinMaxFilterGpuPhS_iib,@"STO_CUDA_ENTRY STV_DEFAULT"
_Z20applyMinMaxFilterGpuPhS_iib:
.text._Z20applyMinMaxFilterGpuPhS_iib:
        /* <DEDUP_REMOVED lines=18> */
[--C-:B------:R-:W-:Y:S02]  /*0120*/  IMAD R0, R11, R6, R6.reuse ;  /* 0x000000060b007224 */ /* 0x100fe400078e0206 */
[----:B------:R-:W-:Y:S01]  /*0130*/  IMAD.MOV R3, RZ, RZ, -R6 ;  /* 0x000000ffff037224 */ /* 0x000fe200078e0a06 */
[----:B------:R-:W1:Y:S01]  /*0140*/  LDCU.64 UR6, c[0x0][0x358] ;  /* 0x00006b00ff0677ac */ /* 0x000e620008000a00 */
[----:B------:R-:W-:Y:S02]  /*0150*/  IMAD.MOV.U32 R7, RZ, RZ, 0x3 ;  /* 0x00000003ff077424 */ /* 0x000fe400078e00ff */
[----:B------:R-:W-:Y:S01]  /*0160*/  IMAD R0, R3, 0x2, R0 ;  /* 0x0000000203007824 */ /* 0x000fe200078e0200 */
[----:B------:R-:W2:Y:S03]  /*0170*/  LDCU.U8 UR4, c[0x0][0x398] ;  /* 0x00007300ff0477ac */ /* 0x000ea60008000000 */
[----:B------:R-:W-:-:S04]  /*0180*/  IMAD.IADD R0, R9, 0x1, R0 ;  /* 0x0000000109007824 */ /* 0x000fc800078e0200 */
[----:B------:R-:W-:-:S05]  /*0190*/  IMAD R5, R0, R7, -0x3 ;  /* 0xfffffffd00057424 */ /* 0x000fca00078e0207 */
[----:B0-----:R-:W-:-:S04]  /*01a0*/  IADD3 R2, P0, PT, R5, UR8, RZ ;  /* 0x0000000805027c10 */ /* 0x001fc8000ff1e0ff */
[----:B------:R-:W-:Y:S01]  /*01b0*/  LEA.HI.X.SX32 R3, R5, UR9, 0x1, P0 ;  /* 0x0000000905037c11 */ /* 0x000fe200080f0eff */
[----:B------:R-:W-:-:S04]  /*01c0*/  IMAD R5, R6, 0x3, R5 ;  /* 0x0000000306057824 */ /* 0x000fc800078e0205 */
[----:B-1----:R-:W3:Y:S01]  /*01d0*/  LDG.E.U8 R8, desc[UR6][R2.64] ;  /* 0x0000000602087981 */ /* 0x002ee2000c1e1100 */
[----:B------:R-:W-:-:S03]  /*01e0*/  IADD3 R4, P0, PT, R5, UR8, RZ ;  /* 0x0000000805047c10 */ /* 0x000fc6000ff1e0ff */
[----:B------:R-:W3:Y:S01]  /*01f0*/  LDG.E.U8 R13, desc[UR6][R2.64+0x3] ;  /* 0x00000306020d7981 */ /* 0x000ee2000c1e1100 */
[----:B------:R-:W-:Y:S01]  /*0200*/  IMAD R9, R11, R6, R9 ;  /* 0x000000060b097224 */ /* 0x000fe200078e0209 */
[----:B------:R-:W-:Y:S02]  /*0210*/  LEA.HI.X.SX32 R5, R5, UR9, 0x1, P0 ;  /* 0x0000000905057c11 */ /* 0x000fe400080f0eff */
[----:B------:R-:W4:Y:S01]  /*0220*/  LDG.E.U8 R15, desc[UR6][R2.64+0x6] ;  /* 0x00000606020f7981 */ /* 0x000f22000c1e1100 */
[----:B------:R-:W-:-:S03]  /*0230*/  IMAD.IADD R6, R9, 0x1, R6 ;  /* 0x0000000109067824 */ /* 0x000fc600078e0206 */
[----:B------:R-:W5:Y:S01]  /*0240*/  LDG.E.U8 R11, desc[UR6][R4.64] ;  /* 0x00000006040b7981 */ /* 0x000f62000c1e1100 */
[----:B------:R-:W-:-:S03]  /*0250*/  IMAD R0, R6, R7, -0x3 ;  /* 0xfffffffd06007424 */ /* 0x000fc600078e0207 */
[----:B------:R-:W5:Y:S02]  /*0260*/  LDG.E.U8 R17, desc[UR6][R4.64+0x3] ;  /* 0x0000030604117981 */ /* 0x000f64000c1e1100 */
[C---:B------:R-:W-:Y:S02]  /*0270*/  IADD3 R6, P0, PT, R0.reuse, UR8, RZ ;  /* 0x0000000800067c10 */ /* 0x040fe4000ff1e0ff */
[----:B------:R-:W5:Y:S02]  /*0280*/  LDG.E.U8 R19, desc[UR6][R4.64+0x6] ;  /* 0x0000060604137981 */ /* 0x000f64000c1e1100 */
[----:B------:R-:W-:-:S05]  /*0290*/  LEA.HI.X.SX32 R7, R0, UR9, 0x1, P0 ;  /* 0x0000000900077c11 */ /* 0x000fca00080f0eff */
[----:B------:R-:W5:Y:S04]  /*02a0*/  LDG.E.U8 R21, desc[UR6][R6.64] ;  /* 0x0000000606157981 */ /* 0x000f68000c1e1100 */
[----:B------:R-:W5:Y:S04]  /*02b0*/  LDG.E.U8 R23, desc[UR6][R6.64+0x3] ;  /* 0x0000030606177981 */ /* 0x000f68000c1e1100 */
[----:B------:R-:W5:Y:S01]  /*02c0*/  LDG.E.U8 R25, desc[UR6][R6.64+0x6] ;  /* 0x0000060606197981 */ /* 0x000f62000c1e1100 */
[----:B--2---:R-:W-:Y:S01]  /*02d0*/  UPRMT UR4, UR4, 0x8880, URZ ;  /* 0x0000888004047896 */ /* 0x004fe200080000ff */
[----:B------:R-:W-:-:S05]  /*02e0*/  IMAD R9, R9, 0x3, RZ ;  /* 0x0000000309097824 */ /* 0x000fca00078e02ff */
[----:B------:R-:W-:Y:S02]  /*02f0*/  ISETP.NE.AND P0, PT, RZ, UR4, PT ;  /* 0x00000004ff007c0c */ /* 0x000fe4000bf05270 */
[----:B---3--:R-:W-:-:S11]  /*0300*/  VIMNMX.U32 R0, PT, PT, R8, R13, PT ;  /* 0x0000000d08007248 */ /* 0x008fd60003fe0000 */
        /* <DEDUP_REMOVED lines=10> */
[----:B------:R-:W-:-:S04]  /*03b0*/  @!P0 VIMNMX.U32 R8, PT, PT, R0, R21, !PT ;  /* 0x0000001500088248 */ /* 0x000fc80007fe0000 */
[CC--:B------:R-:W-:Y:S02]  /*03c0*/  VIMNMX.U32 R0, PT, PT, R8.reuse, R23.reuse, PT ;  /* 0x0000001708007248 */ /* 0x0c0fe40003fe0000 */
[----:B------:R-:W-:Y:S02]  /*03d0*/  @!P0 VIMNMX.U32 R0, PT, PT, R8, R23, !PT ;  /* 0x0000001708008248 */ /* 0x000fe40007fe0000 */
[C---:B------:R-:W-:Y:S02]  /*03e0*/  IADD3 R8, P1, PT, R9.reuse, UR10, RZ ;  /* 0x0000000a09087c10 */ /* 0x040fe4000ff3e0ff */
[CC--:B------:R-:W-:Y:S02]  /*03f0*/  VIMNMX.U32 R11, PT, PT, R0.reuse, R25.reuse, PT ;  /* 0x00000019000b7248 */ /* 0x0c0fe40003fe0000 */
[----:B------:R-:W-:Y:S02]  /*0400*/  LEA.HI.X.SX32 R9, R9, UR11, 0x1, P1 ;  /* 0x0000000b09097c11 */ /* 0x000fe400088f0eff */
[----:B------:R-:W-:-:S05]  /*0410*/  @!P0 VIMNMX.U32 R11, PT, PT, R0, R25, !PT ;  /* 0x00000019000b8248 */ /* 0x000fca0007fe0000 */
[----:B------:R0:W-:Y:S04]  /*0420*/  STG.E.U8 desc[UR6][R8.64], R11 ;  /* 0x0000000b08007986 */ /* 0x0001e8000c101106 */
[----:B------:R-:W2:Y:S04]  /*0430*/  LDG.E.U8 R0, desc[UR6][R2.64+0x1] ;  /* 0x0000010602007981 */ /* 0x000ea8000c1e1100 */
[----:B------:R-:W2:Y:S04]  /*0440*/  LDG.E.U8 R13, desc[UR6][R2.64+0x4] ;  /* 0x00000406020d7981 */ /* 0x000ea8000c1e1100 */
[----:B------:R-:W3:Y:S04]  /*0450*/  LDG.E.U8 R15, desc[UR6][R2.64+0x7] ;  /* 0x00000706020f7981 */ /* 0x000ee8000c1e1100 */
[----:B------:R-:W4:Y:S04]  /*0460*/  LDG.E.U8 R17, desc[UR6][R4.64+0x1] ;  /* 0x0000010604117981 */ /* 0x000f28000c1e1100 */
[----:B------:R-:W5:Y:S04]  /*0470*/  LDG.E.U8 R19, desc[UR6][R4.64+0x4] ;  /* 0x0000040604137981 */ /* 0x000f68000c1e1100 */
[----:B------:R-:W5:Y:S04]  /*0480*/  LDG.E.U8 R21, desc[UR6][R4.64+0x7] ;  /* 0x0000070604157981 */ /* 0x000f68000c1e1100 */
[----:B------:R-:W5:Y:S04]  /*0490*/  LDG.E.U8 R23, desc[UR6][R6.64+0x1] ;  /* 0x0000010606177981 */ /* 0x000f68000c1e1100 */
[----:B------:R-:W5:Y:S04]  /*04a0*/  LDG.E.U8 R25, desc[UR6][R6.64+0x4] ;  /* 0x0000040606197981 */ /* 0x000f68000c1e1100 */
[----:B------:R-:W0:Y:S01]  /*04b0*/  LDG.E.U8 R27, desc[UR6][R6.64+0x7] ;  /* 0x00000706061b7981 */ /* 0x000e22000c1e1100 */
[----:B--2---:R-:W-:-:S02]  /*04c0*/  VIMNMX.U32 R10, PT, PT, R0, R13, PT ;  /* 0x0000000d000a7248 */ /* 0x004fc40003fe0000 */
[----:B------:R-:W-:-:S04]  /*04d0*/  @!P0 VIMNMX.U32 R10, PT, PT, R0, R13, !PT ;  /* 0x0000000d000a8248 */ /* 0x000fc80007fe0000 */
[CC--:B---3--:R-:W-:Y:S02]  /*04e0*/  VIMNMX.U32 R0, PT, PT, R10.reuse, R15.reuse, PT ;  /* 0x0000000f0a007248 */ /* 0x0c8fe40003fe0000 */
        /* <DEDUP_REMOVED lines=11> */
[CC--:B0-----:R-:W-:Y:S02]  /*05a0*/  VIMNMX.U32 R11, PT, PT, R10.reuse, R27.reuse, PT ;  /* 0x0000001b0a0b7248 */ /* 0x0c1fe40003fe0000 */
[----:B------:R-:W-:-:S05]  /*05b0*/  @!P0 VIMNMX.U32 R11, PT, PT, R10, R27, !PT ;  /* 0x0000001b0a0b8248 */ /* 0x000fca0007fe0000 */
[----:B------:R-:W-:Y:S04]  /*05c0*/  STG.E.U8 desc[UR6][R8.64+0x1], R11 ;  /* 0x0000010b08007986 */ /* 0x000fe8000c101106 */
        /* <DEDUP_REMOVED lines=8> */
[----:B------:R-:W5:Y:S01]  /*0650*/  LDG.E.U8 R27, desc[UR6][R6.64+0x8] ;  /* 0x00000806061b7981 */ /* 0x000f62000c1e1100 */
        /* <DEDUP_REMOVED lines=15> */
[----:B------:R-:W-:-:S05]  /*0750*/  @!P0 VIMNMX.U32 R3, PT, PT, R2, R27, !PT ;  /* 0x0000001b02038248 */ /* 0x000fca0007fe0000 */
[----:B------:R-:W-:Y:S01]  /*0760*/  STG.E.U8 desc[UR6][R8.64+0x2], R3 ;  /* 0x0000020308007986 */ /* 0x000fe2000c101106 */
[----:B------:R-:W-:Y:S05]  /*0770*/  EXIT ;  /* 0x000000000000794d */ /* 0x000fea0003800000 */
.L_x_1:
        /* <DEDUP_REMOVED lines=16> */
.L_x_3:


//--------------------- .nv.shared.reserved.0     --------------------------
	.section	.nv.shared.reserved.0,"aw",@nobits
	.weak		__nv_reservedSMEM_offset_0_alias
	.size		__nv_reservedSMEM_offset_0_alias, 0, 64
	.other		__nv_reservedSMEM_offset_0_alias,@"STO_CUDA_RESERVED_SHARED STV_DEFAULT"
__nv_reservedSMEM_offset_0_alias:
	.zero		0
	.zero		64


//--------------------- .nv.constant0._Z22applyMinMaxFilterGsGpuPhS_iib --------------------------
	.section	.nv.constant0._Z22applyMinMaxFilterGsGpuPhS_iib,"a",@progbits
	.sectionflags	@""
	.align	4
.nv.constant0._Z22applyMinMaxFilterGsGpuPhS_iib:
	.zero		921


//--------------------- .nv.constant0._Z20applyMinMaxFilterGpuPhS_iib --------------------------
	.section	.nv.constant0._Z20applyMinMaxFilterGpuPhS_iib,"a",@progbits
	.sectionflags	@""
	.align	4
.nv.constant0._Z20applyMinMaxFilterGpuPhS_iib:
	.zero		921


//--------------------- SYMBOLS --------------------------

	.type		.nv.reservedSmem.offset0,@object
	.size		.nv.reservedSmem.offset0,0x4
